//
// Generated by NVIDIA NVVM Compiler
//
// Compiler Build ID: CL-36424714
// Cuda compilation tools, release 13.0, V13.0.88
// Based on NVVM 20.0.0
//

.version 9.0
.target sm_100
.address_size 64

	// .globl	tir_halfxint3_simt_bn4_k9216

.visible .entry tir_halfxint3_simt_bn4_k9216(
	.param .u64 .ptr .align 1 tir_halfxint3_simt_bn4_k9216_param_0,
	.param .u64 .ptr .align 1 tir_halfxint3_simt_bn4_k9216_param_1,
	.param .u64 .ptr .align 1 tir_halfxint3_simt_bn4_k9216_param_2,
	.param .u64 .ptr .align 1 tir_halfxint3_simt_bn4_k9216_param_3,
	.param .u64 .ptr .align 1 tir_halfxint3_simt_bn4_k9216_param_4
)
.maxntid 128
{
	.reg .pred 	%p<2>;
	.reg .b16 	%rs<165>;
	.reg .b32 	%r<73>;
	.reg .b32 	%f<2>;
	.reg .b64 	%rd<31>;

	ld.param.u64 	%rd8, [tir_halfxint3_simt_bn4_k9216_param_0];
	ld.param.u64 	%rd9, [tir_halfxint3_simt_bn4_k9216_param_1];
	ld.param.u64 	%rd10, [tir_halfxint3_simt_bn4_k9216_param_2];
	ld.param.u64 	%rd11, [tir_halfxint3_simt_bn4_k9216_param_3];
	ld.param.u64 	%rd7, [tir_halfxint3_simt_bn4_k9216_param_4];
	cvta.to.global.u64 	%rd12, %rd11;
	cvta.to.global.u64 	%rd13, %rd10;
	cvta.to.global.u64 	%rd14, %rd9;
	cvta.to.global.u64 	%rd15, %rd8;
	mov.f32 	%f1, 0f00000000;
	// begin inline asm
	{  cvt.rn.f16.f32 %rs164, %f1;}

	// end inline asm
	mov.u32 	%r6, %tid.x;
	mov.u32 	%r7, %ctaid.x;
	mov.u32 	%r1, %tid.y;
	shl.b32 	%r8, %r7, 2;
	add.s32 	%r2, %r8, %r1;
	mul.wide.u32 	%rd16, %r2, 2;
	add.s64 	%rd17, %rd13, %rd16;
	ld.global.nc.u16 	%rs2, [%rd17];
	add.s64 	%rd18, %rd12, %rd16;
	ld.global.nc.u16 	%rs3, [%rd18];
	mul.wide.u32 	%rd19, %r6, 16;
	add.s64 	%rd30, %rd15, %rd19;
	mul.wide.u32 	%rd20, %r7, 13824;
	mul.wide.u32 	%rd21, %r1, 3456;
	add.s64 	%rd22, %rd20, %rd21;
	mul.wide.u32 	%rd23, %r6, 3;
	add.s64 	%rd24, %rd22, %rd23;
	add.s64 	%rd25, %rd24, %rd14;
	add.s64 	%rd29, %rd25, 2;
	mov.b32 	%r72, 0;
$L__BB0_1:
	ld.global.nc.v4.u32 	{%r17, %r18, %r19, %r20}, [%rd30];
	ld.global.nc.u8 	%rs111, [%rd29+-2];
	cvt.u16.u8 	%rs112, %rs111;
	and.b16  	%rs113, %rs112, 7;
	cvt.u32.u16 	%r9, %rs113;
	// begin inline asm
	cvt.rn.f16.s32 %rs7, %r9;
	// end inline asm
	// begin inline asm
	{mul.f16 %rs8,%rs7,%rs2;
}
	// end inline asm
	// begin inline asm
	{sub.f16 %rs11,%rs8,%rs3;
}
	// end inline asm
	mov.b32 	{%rs15, %rs28}, %r17;
	// begin inline asm
	{mul.f16 %rs14,%rs15,%rs11;
}
	// end inline asm
	// begin inline asm
	{add.f16 %rs17,%rs164,%rs14;
}
	// end inline asm
	shr.u16 	%rs114, %rs112, 3;
	and.b16  	%rs115, %rs114, 7;
	cvt.u32.u16 	%r10, %rs115;
	// begin inline asm
	cvt.rn.f16.s32 %rs20, %r10;
	// end inline asm
	// begin inline asm
	{mul.f16 %rs21,%rs20,%rs2;
}
	// end inline asm
	// begin inline asm
	{sub.f16 %rs24,%rs21,%rs3;
}
	// end inline asm
	// begin inline asm
	{mul.f16 %rs27,%rs28,%rs24;
}
	// end inline asm
	// begin inline asm
	{add.f16 %rs30,%rs17,%rs27;
}
	// end inline asm
	shr.u16 	%rs116, %rs112, 6;
	cvt.u32.u16 	%r21, %rs116;
	ld.global.nc.u8 	%rs117, [%rd29+-1];
	cvt.u16.u8 	%rs118, %rs117;
	shl.b16 	%rs119, %rs118, 2;
	cvt.u32.u16 	%r22, %rs119;
	and.b32  	%r23, %r22, 4;
	or.b32  	%r11, %r23, %r21;
	// begin inline asm
	cvt.rn.f16.s32 %rs33, %r11;
	// end inline asm
	// begin inline asm
	{mul.f16 %rs34,%rs33,%rs2;
}
	// end inline asm
	// begin inline asm
	{sub.f16 %rs37,%rs34,%rs3;
}
	// end inline asm
	mov.b32 	{%rs41, %rs54}, %r18;
	// begin inline asm
	{mul.f16 %rs40,%rs41,%rs37;
}
	// end inline asm
	// begin inline asm
	{add.f16 %rs43,%rs30,%rs40;
}
	// end inline asm
	shr.u16 	%rs120, %rs118, 1;
	and.b16  	%rs121, %rs120, 7;
	cvt.u32.u16 	%r12, %rs121;
	// begin inline asm
	cvt.rn.f16.s32 %rs46, %r12;
	// end inline asm
	// begin inline asm
	{mul.f16 %rs47,%rs46,%rs2;
}
	// end inline asm
	// begin inline asm
	{sub.f16 %rs50,%rs47,%rs3;
}
	// end inline asm
	// begin inline asm
	{mul.f16 %rs53,%rs54,%rs50;
}
	// end inline asm
	// begin inline asm
	{add.f16 %rs56,%rs43,%rs53;
}
	// end inline asm
	shr.u16 	%rs122, %rs118, 4;
	and.b16  	%rs123, %rs122, 7;
	cvt.u32.u16 	%r13, %rs123;
	// begin inline asm
	cvt.rn.f16.s32 %rs59, %r13;
	// end inline asm
	// begin inline asm
	{mul.f16 %rs60,%rs59,%rs2;
}
	// end inline asm
	// begin inline asm
	{sub.f16 %rs63,%rs60,%rs3;
}
	// end inline asm
	mov.b32 	{%rs67, %rs80}, %r19;
	// begin inline asm
	{mul.f16 %rs66,%rs67,%rs63;
}
	// end inline asm
	// begin inline asm
	{add.f16 %rs69,%rs56,%rs66;
}
	// end inline asm
	shr.u16 	%rs124, %rs118, 7;
	cvt.u32.u16 	%r24, %rs124;
	ld.global.nc.u8 	%rs125, [%rd29];
	cvt.u16.u8 	%rs126, %rs125;
	shl.b16 	%rs127, %rs126, 1;
	cvt.u32.u16 	%r25, %rs127;
	and.b32  	%r26, %r25, 6;
	or.b32  	%r14, %r26, %r24;
	// begin inline asm
	cvt.rn.f16.s32 %rs72, %r14;
	// end inline asm
	// begin inline asm
	{mul.f16 %rs73,%rs72,%rs2;
}
	// end inline asm
	// begin inline asm
	{sub.f16 %rs76,%rs73,%rs3;
}
	// end inline asm
	// begin inline asm
	{mul.f16 %rs79,%rs80,%rs76;
}
	// end inline asm
	// begin inline asm
	{add.f16 %rs82,%rs69,%rs79;
}
	// end inline asm
	shr.u16 	%rs128, %rs126, 2;
	and.b16  	%rs129, %rs128, 7;
	cvt.u32.u16 	%r15, %rs129;
	// begin inline asm
	cvt.rn.f16.s32 %rs85, %r15;
	// end inline asm
	// begin inline asm
	{mul.f16 %rs86,%rs85,%rs2;
}
	// end inline asm
	// begin inline asm
	{sub.f16 %rs89,%rs86,%rs3;
}
	// end inline asm
	mov.b32 	{%rs93, %rs106}, %r20;
	// begin inline asm
	{mul.f16 %rs92,%rs93,%rs89;
}
	// end inline asm
	// begin inline asm
	{add.f16 %rs95,%rs82,%rs92;
}
	// end inline asm
	shr.u16 	%rs130, %rs126, 5;
	cvt.u32.u16 	%r16, %rs130;
	// begin inline asm
	cvt.rn.f16.s32 %rs98, %r16;
	// end inline asm
	// begin inline asm
	{mul.f16 %rs99,%rs98,%rs2;
}
	// end inline asm
	// begin inline asm
	{sub.f16 %rs102,%rs99,%rs3;
}
	// end inline asm
	// begin inline asm
	{mul.f16 %rs105,%rs106,%rs102;
}
	// end inline asm
	// begin inline asm
	{add.f16 %rs164,%rs95,%rs105;
}
	// end inline asm
	add.s32 	%r72, %r72, 1;
	add.s64 	%rd30, %rd30, 512;
	add.s64 	%rd29, %rd29, 96;
	setp.ne.s32 	%p1, %r72, 36;
	@%p1 bra 	$L__BB0_1;
	cvta.to.global.u64 	%rd26, %rd7;
	// begin inline asm
	activemask.b32 %r27;
	// end inline asm
	// begin inline asm
	{  mov.b32 %r28, {%rs164,%rs164};}

	// end inline asm
	// begin inline asm
	{mov.u32 %r29, WARP_SZ;
}
	// end inline asm
	shl.b32 	%r71, %r29, 8;
	add.s32 	%r68, %r71, -8161;
	mov.b32 	%r32, 16;
	mov.b32 	%r69, 0;
	// begin inline asm
	{shfl.sync.down.b32 %r30,%r28,%r32,%r68,%r69;
}
	// end inline asm
	// begin inline asm
	{.reg .f16 low,high;
 mov.b32 {low,high}, %r30;
 mov.b16 %rs133, low;}
	// end inline asm
	// begin inline asm
	{add.f16 %rs134,%rs164,%rs133;
}
	// end inline asm
	// begin inline asm
	{  mov.b32 %r36, {%rs134,%rs134};}

	// end inline asm
	mov.b32 	%r39, 8;
	// begin inline asm
	{shfl.sync.down.b32 %r37,%r36,%r39,%r68,%r69;
}
	// end inline asm
	// begin inline asm
	{.reg .f16 low,high;
 mov.b32 {low,high}, %r37;
 mov.b16 %rs139, low;}
	// end inline asm
	// begin inline asm
	{add.f16 %rs140,%rs134,%rs139;
}
	// end inline asm
	// begin inline asm
	{  mov.b32 %r43, {%rs140,%rs140};}

	// end inline asm
	mov.b32 	%r46, 4;
	// begin inline asm
	{shfl.sync.down.b32 %r44,%r43,%r46,%r68,%r69;
}
	// end inline asm
	// begin inline asm
	{.reg .f16 low,high;
 mov.b32 {low,high}, %r44;
 mov.b16 %rs145, low;}
	// end inline asm
	// begin inline asm
	{add.f16 %rs146,%rs140,%rs145;
}
	// end inline asm
	// begin inline asm
	{  mov.b32 %r50, {%rs146,%rs146};}

	// end inline asm
	mov.b32 	%r53, 2;
	// begin inline asm
	{shfl.sync.down.b32 %r51,%r50,%r53,%r68,%r69;
}
	// end inline asm
	// begin inline asm
	{.reg .f16 low,high;
 mov.b32 {low,high}, %r51;
 mov.b16 %rs151, low;}
	// end inline asm
	// begin inline asm
	{add.f16 %rs152,%rs146,%rs151;
}
	// end inline asm
	// begin inline asm
	{  mov.b32 %r57, {%rs152,%rs152};}

	// end inline asm
	mov.b32 	%r60, 1;
	// begin inline asm
	{shfl.sync.down.b32 %r58,%r57,%r60,%r68,%r69;
}
	// end inline asm
	// begin inline asm
	{.reg .f16 low,high;
 mov.b32 {low,high}, %r58;
 mov.b16 %rs157, low;}
	// end inline asm
	// begin inline asm
	{add.f16 %rs158,%rs152,%rs157;
}
	// end inline asm
	shl.b32 	%r67, %r1, 5;
	// begin inline asm
	{  mov.b32 %r64, {%rs158,%rs158};}

	// end inline asm
	// begin inline asm
	{shfl.sync.idx.b32 %r65,%r64,%r67,%r68,%r69;
}
	// end inline asm
	// begin inline asm
	{.reg .f16 low,high;
 mov.b32 {low,high}, %r65;
 mov.b16 %rs163, low;}
	// end inline asm
	add.s64 	%rd28, %rd26, %rd16;
	st.global.u16 	[%rd28], %rs163;
	ret;

}
	// .globl	tir_halfxint3_simt_bn4_k36864
.visible .entry tir_halfxint3_simt_bn4_k36864(
	.param .u64 .ptr .align 1 tir_halfxint3_simt_bn4_k36864_param_0,
	.param .u64 .ptr .align 1 tir_halfxint3_simt_bn4_k36864_param_1,
	.param .u64 .ptr .align 1 tir_halfxint3_simt_bn4_k36864_param_2,
	.param .u64 .ptr .align 1 tir_halfxint3_simt_bn4_k36864_param_3,
	.param .u64 .ptr .align 1 tir_halfxint3_simt_bn4_k36864_param_4
)
.maxntid 128
{
	.reg .pred 	%p<2>;
	.reg .b16 	%rs<165>;
	.reg .b32 	%r<73>;
	.reg .b32 	%f<2>;
	.reg .b64 	%rd<31>;

	ld.param.u64 	%rd8, [tir_halfxint3_simt_bn4_k36864_param_0];
	ld.param.u64 	%rd9, [tir_halfxint3_simt_bn4_k36864_param_1];
	ld.param.u64 	%rd10, [tir_halfxint3_simt_bn4_k36864_param_2];
	ld.param.u64 	%rd11, [tir_halfxint3_simt_bn4_k36864_param_3];
	ld.param.u64 	%rd7, [tir_halfxint3_simt_bn4_k36864_param_4];
	cvta.to.global.u64 	%rd12, %rd11;
	cvta.to.global.u64 	%rd13, %rd10;
	cvta.to.global.u64 	%rd14, %rd9;
	cvta.to.global.u64 	%rd15, %rd8;
	mov.f32 	%f1, 0f00000000;
	// begin inline asm
	{  cvt.rn.f16.f32 %rs164, %f1;}

	// end inline asm
	mov.u32 	%r6, %tid.x;
	mov.u32 	%r7, %ctaid.x;
	mov.u32 	%r1, %tid.y;
	shl.b32 	%r8, %r7, 2;
	add.s32 	%r2, %r8, %r1;
	mul.wide.u32 	%rd16, %r2, 2;
	add.s64 	%rd17, %rd13, %rd16;
	ld.global.nc.u16 	%rs2, [%rd17];
	add.s64 	%rd18, %rd12, %rd16;
	ld.global.nc.u16 	%rs3, [%rd18];
	mul.wide.u32 	%rd19, %r6, 16;
	add.s64 	%rd30, %rd15, %rd19;
	mul.wide.u32 	%rd20, %r7, 55296;
	mul.wide.u32 	%rd21, %r1, 13824;
	add.s64 	%rd22, %rd20, %rd21;
	mul.wide.u32 	%rd23, %r6, 3;
	or.b64  	%rd24, %rd22, %rd23;
	add.s64 	%rd25, %rd24, %rd14;
	add.s64 	%rd29, %rd25, 2;
	mov.b32 	%r72, 0;
$L__BB1_1:
	ld.global.nc.v4.u32 	{%r17, %r18, %r19, %r20}, [%rd30];
	ld.global.nc.u8 	%rs111, [%rd29+-2];
	cvt.u16.u8 	%rs112, %rs111;
	and.b16  	%rs113, %rs112, 7;
	cvt.u32.u16 	%r9, %rs113;
	// begin inline asm
	cvt.rn.f16.s32 %rs7, %r9;
	// end inline asm
	// begin inline asm
	{mul.f16 %rs8,%rs7,%rs2;
}
	// end inline asm
	// begin inline asm
	{sub.f16 %rs11,%rs8,%rs3;
}
	// end inline asm
	mov.b32 	{%rs15, %rs28}, %r17;
	// begin inline asm
	{mul.f16 %rs14,%rs15,%rs11;
}
	// end inline asm
	// begin inline asm
	{add.f16 %rs17,%rs164,%rs14;
}
	// end inline asm
	shr.u16 	%rs114, %rs112, 3;
	and.b16  	%rs115, %rs114, 7;
	cvt.u32.u16 	%r10, %rs115;
	// begin inline asm
	cvt.rn.f16.s32 %rs20, %r10;
	// end inline asm
	// begin inline asm
	{mul.f16 %rs21,%rs20,%rs2;
}
	// end inline asm
	// begin inline asm
	{sub.f16 %rs24,%rs21,%rs3;
}
	// end inline asm
	// begin inline asm
	{mul.f16 %rs27,%rs28,%rs24;
}
	// end inline asm
	// begin inline asm
	{add.f16 %rs30,%rs17,%rs27;
}
	// end inline asm
	shr.u16 	%rs116, %rs112, 6;
	cvt.u32.u16 	%r21, %rs116;
	ld.global.nc.u8 	%rs117, [%rd29+-1];
	cvt.u16.u8 	%rs118, %rs117;
	shl.b16 	%rs119, %rs118, 2;
	cvt.u32.u16 	%r22, %rs119;
	and.b32  	%r23, %r22, 4;
	or.b32  	%r11, %r23, %r21;
	// begin inline asm
	cvt.rn.f16.s32 %rs33, %r11;
	// end inline asm
	// begin inline asm
	{mul.f16 %rs34,%rs33,%rs2;
}
	// end inline asm
	// begin inline asm
	{sub.f16 %rs37,%rs34,%rs3;
}
	// end inline asm
	mov.b32 	{%rs41, %rs54}, %r18;
	// begin inline asm
	{mul.f16 %rs40,%rs41,%rs37;
}
	// end inline asm
	// begin inline asm
	{add.f16 %rs43,%rs30,%rs40;
}
	// end inline asm
	shr.u16 	%rs120, %rs118, 1;
	and.b16  	%rs121, %rs120, 7;
	cvt.u32.u16 	%r12, %rs121;
	// begin inline asm
	cvt.rn.f16.s32 %rs46, %r12;
	// end inline asm
	// begin inline asm
	{mul.f16 %rs47,%rs46,%rs2;
}
	// end inline asm
	// begin inline asm
	{sub.f16 %rs50,%rs47,%rs3;
}
	// end inline asm
	// begin inline asm
	{mul.f16 %rs53,%rs54,%rs50;
}
	// end inline asm
	// begin inline asm
	{add.f16 %rs56,%rs43,%rs53;
}
	// end inline asm
	shr.u16 	%rs122, %rs118, 4;
	and.b16  	%rs123, %rs122, 7;
	cvt.u32.u16 	%r13, %rs123;
	// begin inline asm
	cvt.rn.f16.s32 %rs59, %r13;
	// end inline asm
	// begin inline asm
	{mul.f16 %rs60,%rs59,%rs2;
}
	// end inline asm
	// begin inline asm
	{sub.f16 %rs63,%rs60,%rs3;
}
	// end inline asm
	mov.b32 	{%rs67, %rs80}, %r19;
	// begin inline asm
	{mul.f16 %rs66,%rs67,%rs63;
}
	// end inline asm
	// begin inline asm
	{add.f16 %rs69,%rs56,%rs66;
}
	// end inline asm
	shr.u16 	%rs124, %rs118, 7;
	cvt.u32.u16 	%r24, %rs124;
	ld.global.nc.u8 	%rs125, [%rd29];
	cvt.u16.u8 	%rs126, %rs125;
	shl.b16 	%rs127, %rs126, 1;
	cvt.u32.u16 	%r25, %rs127;
	and.b32  	%r26, %r25, 6;
	or.b32  	%r14, %r26, %r24;
	// begin inline asm
	cvt.rn.f16.s32 %rs72, %r14;
	// end inline asm
	// begin inline asm
	{mul.f16 %rs73,%rs72,%rs2;
}
	// end inline asm
	// begin inline asm
	{sub.f16 %rs76,%rs73,%rs3;
}
	// end inline asm
	// begin inline asm
	{mul.f16 %rs79,%rs80,%rs76;
}
	// end inline asm
	// begin inline asm
	{add.f16 %rs82,%rs69,%rs79;
}
	// end inline asm
	shr.u16 	%rs128, %rs126, 2;
	and.b16  	%rs129, %rs128, 7;
	cvt.u32.u16 	%r15, %rs129;
	// begin inline asm
	cvt.rn.f16.s32 %rs85, %r15;
	// end inline asm
	// begin inline asm
	{mul.f16 %rs86,%rs85,%rs2;
}
	// end inline asm
	// begin inline asm
	{sub.f16 %rs89,%rs86,%rs3;
}
	// end inline asm
	mov.b32 	{%rs93, %rs106}, %r20;
	// begin inline asm
	{mul.f16 %rs92,%rs93,%rs89;
}
	// end inline asm
	// begin inline asm
	{add.f16 %rs95,%rs82,%rs92;
}
	// end inline asm
	shr.u16 	%rs130, %rs126, 5;
	cvt.u32.u16 	%r16, %rs130;
	// begin inline asm
	cvt.rn.f16.s32 %rs98, %r16;
	// end inline asm
	// begin inline asm
	{mul.f16 %rs99,%rs98,%rs2;
}
	// end inline asm
	// begin inline asm
	{sub.f16 %rs102,%rs99,%rs3;
}
	// end inline asm
	// begin inline asm
	{mul.f16 %rs105,%rs106,%rs102;
}
	// end inline asm
	// begin inline asm
	{add.f16 %rs164,%rs95,%rs105;
}
	// end inline asm
	add.s32 	%r72, %r72, 1;
	add.s64 	%rd30, %rd30, 512;
	add.s64 	%rd29, %rd29, 96;
	setp.ne.s32 	%p1, %r72, 144;
	@%p1 bra 	$L__BB1_1;
	cvta.to.global.u64 	%rd26, %rd7;
	// begin inline asm
	activemask.b32 %r27;
	// end inline asm
	// begin inline asm
	{  mov.b32 %r28, {%rs164,%rs164};}

	// end inline asm
	// begin inline asm
	{mov.u32 %r29, WARP_SZ;
}
	// end inline asm
	shl.b32 	%r71, %r29, 8;
	add.s32 	%r68, %r71, -8161;
	mov.b32 	%r32, 16;
	mov.b32 	%r69, 0;
	// begin inline asm
	{shfl.sync.down.b32 %r30,%r28,%r32,%r68,%r69;
}
	// end inline asm
	// begin inline asm
	{.reg .f16 low,high;
 mov.b32 {low,high}, %r30;
 mov.b16 %rs133, low;}
	// end inline asm
	// begin inline asm
	{add.f16 %rs134,%rs164,%rs133;
}
	// end inline asm
	// begin inline asm
	{  mov.b32 %r36, {%rs134,%rs134};}

	// end inline asm
	mov.b32 	%r39, 8;
	// begin inline asm
	{shfl.sync.down.b32 %r37,%r36,%r39,%r68,%r69;
}
	// end inline asm
	// begin inline asm
	{.reg .f16 low,high;
 mov.b32 {low,high}, %r37;
 mov.b16 %rs139, low;}
	// end inline asm
	// begin inline asm
	{add.f16 %rs140,%rs134,%rs139;
}
	// end inline asm
	// begin inline asm
	{  mov.b32 %r43, {%rs140,%rs140};}

	// end inline asm
	mov.b32 	%r46, 4;
	// begin inline asm
	{shfl.sync.down.b32 %r44,%r43,%r46,%r68,%r69;
}
	// end inline asm
	// begin inline asm
	{.reg .f16 low,high;
 mov.b32 {low,high}, %r44;
 mov.b16 %rs145, low;}
	// end inline asm
	// begin inline asm
	{add.f16 %rs146,%rs140,%rs145;
}
	// end inline asm
	// begin inline asm
	{  mov.b32 %r50, {%rs146,%rs146};}

	// end inline asm
	mov.b32 	%r53, 2;
	// begin inline asm
	{shfl.sync.down.b32 %r51,%r50,%r53,%r68,%r69;
}
	// end inline asm
	// begin inline asm
	{.reg .f16 low,high;
 mov.b32 {low,high}, %r51;
 mov.b16 %rs151, low;}
	// end inline asm
	// begin inline asm
	{add.f16 %rs152,%rs146,%rs151;
}
	// end inline asm
	// begin inline asm
	{  mov.b32 %r57, {%rs152,%rs152};}

	// end inline asm
	mov.b32 	%r60, 1;
	// begin inline asm
	{shfl.sync.down.b32 %r58,%r57,%r60,%r68,%r69;
}
	// end inline asm
	// begin inline asm
	{.reg .f16 low,high;
 mov.b32 {low,high}, %r58;
 mov.b16 %rs157, low;}
	// end inline asm
	// begin inline asm
	{add.f16 %rs158,%rs152,%rs157;
}
	// end inline asm
	shl.b32 	%r67, %r1, 5;
	// begin inline asm
	{  mov.b32 %r64, {%rs158,%rs158};}

	// end inline asm
	// begin inline asm
	{shfl.sync.idx.b32 %r65,%r64,%r67,%r68,%r69;
}
	// end inline asm
	// begin inline asm
	{.reg .f16 low,high;
 mov.b32 {low,high}, %r65;
 mov.b16 %rs163, low;}
	// end inline asm
	add.s64 	%rd28, %rd26, %rd16;
	st.global.u16 	[%rd28], %rs163;
	ret;

}


// ===== COMPILED SASS (sm_100) =====

	.target	sm_100

	.elftype	@"ET_EXEC"


//--------------------- .note.nv.tkinfo           --------------------------
	.section	.note.nv.tkinfo,"",@"SHT_NOTE"
	.sectionflags	@"SHF_NOTE_NV_TKINFO"
	.tkinfo
        /*0018*/ 	.word	0x00000002
        /*0030*/ 	.string	""
        /*0030*/ 	.string	"ptxas"
        /*0030*/ 	.string	"Cuda compilation tools, release 13.0, V13.0.88"
        /*0030*/ 	.string	"Build cuda_13.0.r13.0/compiler.36424714_0"
        /*0030*/ 	.string	"-arch sm_100 -m 64 "



//--------------------- .note.nv.cuinfo           --------------------------
	.section	.note.nv.cuinfo,"",@"SHT_NOTE"
	.sectionflags	@"SHF_NOTE_NV_CUINFO"
        /*0018*/ 	.short	0x0002
        /*001a*/ 	.short	0x0064
        /*001c*/ 	.short	0x0082
	.zero		2


//--------------------- .nv.info                  --------------------------
	.section	.nv.info,"",@"SHT_CUDA_INFO"
	.align	4


	//----- nvinfo : EIATTR_REGCOUNT
	.align		4
        /*0000*/ 	.byte	0x04, 0x2f
        /*0002*/ 	.short	(.L_1 - .L_0)
	.align		4
.L_0:
        /*0004*/ 	.word	index@(tir_halfxint3_simt_bn4_k9216)
        /*0008*/ 	.word	0x00000019


	//----- nvinfo : EIATTR_FRAME_SIZE
	.align		4
.L_1:
        /*000c*/ 	.byte	0x04, 0x11
        /*000e*/ 	.short	(.L_3 - .L_2)
	.align		4
.L_2:
        /*0010*/ 	.word	index@(tir_halfxint3_simt_bn4_k9216)
        /*0014*/ 	.word	0x00000000


	//----- nvinfo : EIATTR_REGCOUNT
	.align		4
.L_3:
        /*0018*/ 	.byte	0x04, 0x2f
        /*001a*/ 	.short	(.L_5 - .L_4)
	.align		4
.L_4:
        /*001c*/ 	.word	index@(tir_halfxint3_simt_bn4_k36864)
        /*0020*/ 	.word	0x00000019


	//----- nvinfo : EIATTR_FRAME_SIZE
	.align		4
.L_5:
        /*0024*/ 	.byte	0x04, 0x11
        /*0026*/ 	.short	(.L_7 - .L_6)
	.align		4
.L_6:
        /*0028*/ 	.word	index@(tir_halfxint3_simt_bn4_k36864)
        /*002c*/ 	.word	0x00000000


	//----- nvinfo : EIATTR_MIN_STACK_SIZE
	.align		4
.L_7:
        /*0030*/ 	.byte	0x04, 0x12
        /*0032*/ 	.short	(.L_9 - .L_8)
	.align		4
.L_8:
        /*0034*/ 	.word	index@(tir_halfxint3_simt_bn4_k36864)
        /*0038*/ 	.word	0x00000000


	//----- nvinfo : EIATTR_MIN_STACK_SIZE
	.align		4
.L_9:
        /*003c*/ 	.byte	0x04, 0x12
        /*003e*/ 	.short	(.L_11 - .L_10)
	.align		4
.L_10:
        /*0040*/ 	.word	index@(tir_halfxint3_simt_bn4_k9216)
        /*0044*/ 	.word	0x00000000
.L_11:


//--------------------- .nv.compat                --------------------------
	.section	.nv.compat,"",@"SHT_CUDA_COMPAT_INFO"
	.align	4
        /*0000*/ 	.byte	0x02, 0x09, 0x00, 0x00, 0x02, 0x02, 0x01, 0x00, 0x02, 0x05, 0x05, 0x00, 0x03, 0x07, 0x01, 0x01
        /*0010*/ 	.byte	0x02, 0x03, 0x00, 0x00, 0x02, 0x06, 0x01, 0x00, 0x04, 0x0b, 0x08, 0x00, 0x09, 0x00, 0x00, 0x00
        /*0020*/ 	.byte	0x00, 0x00, 0x00, 0x00


//--------------------- .nv.info.tir_halfxint3_simt_bn4_k36864 --------------------------
	.section	.nv.info.tir_halfxint3_simt_bn4_k36864,"",@"SHT_CUDA_INFO"
	.sectionflags	@""
	.align	4


	//----- nvinfo : EIATTR_CUDA_API_VERSION
	.align		4
        /*0000*/ 	.byte	0x04, 0x37
        /*0002*/ 	.short	(.L_13 - .L_12)
.L_12:
        /*0004*/ 	.word	0x00000082


	//----- nvinfo : EIATTR_KPARAM_INFO
	.align		4
.L_13:
        /*0008*/ 	.byte	0x04, 0x17
        /*000a*/ 	.short	(.L_15 - .L_14)
.L_14:
        /*000c*/ 	.word	0x00000000
        /*0010*/ 	.short	0x0004
        /*0012*/ 	.short	0x0020
        /*0014*/ 	.byte	0x00, 0xf5, 0x21, 0x00


	//----- nvinfo : EIATTR_KPARAM_INFO
	.align		4
.L_15:
        /*0018*/ 	.byte	0x04, 0x17
        /*001a*/ 	.short	(.L_17 - .L_16)
.L_16:
        /*001c*/ 	.word	0x00000000
        /*0020*/ 	.short	0x0003
        /*0022*/ 	.short	0x0018
        /*0024*/ 	.byte	0x00, 0xf5, 0x21, 0x00


	//----- nvinfo : EIATTR_KPARAM_INFO
	.align		4
.L_17:
        /*0028*/ 	.byte	0x04, 0x17
        /*002a*/ 	.short	(.L_19 - .L_18)
.L_18:
        /*002c*/ 	.word	0x00000000
        /*0030*/ 	.short	0x0002
        /*0032*/ 	.short	0x0010
        /*0034*/ 	.byte	0x00, 0xf5, 0x21, 0x00


	//----- nvinfo : EIATTR_KPARAM_INFO
	.align		4
.L_19:
        /*0038*/ 	.byte	0x04, 0x17
        /*003a*/ 	.short	(.L_21 - .L_20)
.L_20:
        /*003c*/ 	.word	0x00000000
        /*0040*/ 	.short	0x0001
        /*0042*/ 	.short	0x0008
        /*0044*/ 	.byte	0x00, 0xf5, 0x21, 0x00


	//----- nvinfo : EIATTR_KPARAM_INFO
	.align		4
.L_21:
        /*0048*/ 	.byte	0x04, 0x17
        /*004a*/ 	.short	(.L_23 - .L_22)
.L_22:
        /*004c*/ 	.word	0x00000000
        /*0050*/ 	.short	0x0000
        /*0052*/ 	.short	0x0000
        /*0054*/ 	.byte	0x00, 0xf5, 0x21, 0x00


	//----- nvinfo : EIATTR_SPARSE_MMA_MASK
	.align		4
.L_23:
        /*0058*/ 	.byte	0x03, 0x50
        /*005a*/ 	.short	0x0000


	//----- nvinfo : EIATTR_MAXREG_COUNT
	.align		4
        /*005c*/ 	.byte	0x03, 0x1b
        /*005e*/ 	.short	0x00ff


	//----- nvinfo : EIATTR_MERCURY_ISA_VERSION
	.align		4
        /*0060*/ 	.byte	0x03, 0x5f
        /*0062*/ 	.short	0x0101


	//----- nvinfo : EIATTR_COOP_GROUP_MASK_REGIDS
	.align		4
        /*0064*/ 	.byte	0x04, 0x29
        /*0066*/ 	.short	(.L_25 - .L_24)


	//   ....[0]....
.L_24:
        /*0068*/ 	.word	0x050000ff


	//   ....[1]....
        /*006c*/ 	.word	0x050000ff


	//   ....[2]....
        /*0070*/ 	.word	0x050000ff


	//   ....[3]....
        /*0074*/ 	.word	0x050000ff


	//   ....[4]....
        /*0078*/ 	.word	0x050000ff


	//   ....[5]....
        /*007c*/ 	.word	0x050000ff


	//----- nvinfo : EIATTR_COOP_GROUP_INSTR_OFFSETS
	.align		4
.L_25:
        /*0080*/ 	.byte	0x04, 0x28
        /*0082*/ 	.short	(.L_27 - .L_26)


	//   ....[0]....
.L_26:
        /*0084*/ 	.word	0x000004d0


	//   ....[1]....
        /*0088*/ 	.word	0x000004f0


	//   ....[2]....
        /*008c*/ 	.word	0x00000510


	//   ....[3]....
        /*0090*/ 	.word	0x00000540


	//   ....[4]....
        /*0094*/ 	.word	0x00000570


	//   ....[5]....
        /*0098*/ 	.word	0x00000590


	//----- nvinfo : EIATTR_VRC_CTA_INIT_COUNT
	.align		4
.L_27:
        /*009c*/ 	.byte	0x02, 0x4a
	.zero		1
	.zero		1


	//----- nvinfo : EIATTR_EXIT_INSTR_OFFSETS
	.align		4
        /*00a0*/ 	.byte	0x04, 0x1c
        /*00a2*/ 	.short	(.L_29 - .L_28)


	//   ....[0]....
.L_28:
        /*00a4*/ 	.word	0x000005b0


	//----- nvinfo : EIATTR_MAX_THREADS
	.align		4
.L_29:
        /*00a8*/ 	.byte	0x04, 0x05
        /*00aa*/ 	.short	(.L_31 - .L_30)
.L_30:
        /*00ac*/ 	.word	0x00000080
        /*00b0*/ 	.word	0x00000001
        /*00b4*/ 	.word	0x00000001


	//----- nvinfo : EIATTR_CBANK_PARAM_SIZE
	.align		4
.L_31:
        /*00b8*/ 	.byte	0x03, 0x19
        /*00ba*/ 	.short	0x0028


	//----- nvinfo : EIATTR_PARAM_CBANK
	.align		4
        /*00bc*/ 	.byte	0x04, 0x0a
        /*00be*/ 	.short	(.L_33 - .L_32)
	.align		4
.L_32:
        /*00c0*/ 	.word	index@(.nv.constant0.tir_halfxint3_simt_bn4_k36864)
        /*00c4*/ 	.short	0x0380
        /*00c6*/ 	.short	0x0028


	//----- nvinfo : EIATTR_SW_WAR
	.align		4
.L_33:
        /*00c8*/ 	.byte	0x04, 0x36
        /*00ca*/ 	.short	(.L_35 - .L_34)
.L_34:
        /*00cc*/ 	.word	0x00000008
.L_35:


//--------------------- .nv.info.tir_halfxint3_simt_bn4_k9216 --------------------------
	.section	.nv.info.tir_halfxint3_simt_bn4_k9216,"",@"SHT_CUDA_INFO"
	.sectionflags	@""
	.align	4


	//----- nvinfo : EIATTR_CUDA_API_VERSION
	.align		4
        /*0000*/ 	.byte	0x04, 0x37
        /*0002*/ 	.short	(.L_37 - .L_36)
.L_36:
        /*0004*/ 	.word	0x00000082


	//----- nvinfo : EIATTR_KPARAM_INFO
	.align		4
.L_37:
        /*0008*/ 	.byte	0x04, 0x17
        /*000a*/ 	.short	(.L_39 - .L_38)
.L_38:
        /*000c*/ 	.word	0x00000000
        /*0010*/ 	.short	0x0004
        /*0012*/ 	.short	0x0020
        /*0014*/ 	.byte	0x00, 0xf5, 0x21, 0x00


	//----- nvinfo : EIATTR_KPARAM_INFO
	.align		4
.L_39:
        /*0018*/ 	.byte	0x04, 0x17
        /*001a*/ 	.short	(.L_41 - .L_40)
.L_40:
        /*001c*/ 	.word	0x00000000
        /*0020*/ 	.short	0x0003
        /*0022*/ 	.short	0x0018
        /*0024*/ 	.byte	0x00, 0xf5, 0x21, 0x00


	//----- nvinfo : EIATTR_KPARAM_INFO
	.align		4
.L_41:
        /*0028*/ 	.byte	0x04, 0x17
        /*002a*/ 	.short	(.L_43 - .L_42)
.L_42:
        /*002c*/ 	.word	0x00000000
        /*0030*/ 	.short	0x0002
        /*0032*/ 	.short	0x0010
        /*0034*/ 	.byte	0x00, 0xf5, 0x21, 0x00


	//----- nvinfo : EIATTR_KPARAM_INFO
	.align		4
.L_43:
        /*0038*/ 	.byte	0x04, 0x17
        /*003a*/ 	.short	(.L_45 - .L_44)
.L_44:
        /*003c*/ 	.word	0x00000000
        /*0040*/ 	.short	0x0001
        /*0042*/ 	.short	0x0008
        /*0044*/ 	.byte	0x00, 0xf5, 0x21, 0x00


	//----- nvinfo : EIATTR_KPARAM_INFO
	.align		4
.L_45:
        /*0048*/ 	.byte	0x04, 0x17
        /*004a*/ 	.short	(.L_47 - .L_46)
.L_46:
        /*004c*/ 	.word	0x00000000
        /*0050*/ 	.short	0x0000
        /*0052*/ 	.short	0x0000
        /*0054*/ 	.byte	0x00, 0xf5, 0x21, 0x00


	//----- nvinfo : EIATTR_SPARSE_MMA_MASK
	.align		4
.L_47:
        /*0058*/ 	.byte	0x03, 0x50
        /*005a*/ 	.short	0x0000


	//----- nvinfo : EIATTR_MAXREG_COUNT
	.align		4
        /*005c*/ 	.byte	0x03, 0x1b
        /*005e*/ 	.short	0x00ff


	//----- nvinfo : EIATTR_MERCURY_ISA_VERSION
	.align		4
        /*0060*/ 	.byte	0x03, 0x5f
        /*0062*/ 	.short	0x0101


	//----- nvinfo : EIATTR_COOP_GROUP_MASK_REGIDS
	.align		4
        /*0064*/ 	.byte	0x04, 0x29
        /*0066*/ 	.short	(.L_49 - .L_48)


	//   ....[0]....
.L_48:
        /*0068*/ 	.word	0x050000ff


	//   ....[1]....
        /*006c*/ 	.word	0x050000ff


	//   ....[2]....
        /*0070*/ 	.word	0x050000ff


	//   ....[3]....
        /*0074*/ 	.word	0x050000ff


	//   ....[4]....
        /*0078*/ 	.word	0x050000ff


	//   ....[5]....
        /*007c*/ 	.word	0x050000ff


	//----- nvinfo : EIATTR_COOP_GROUP_INSTR_OFFSETS
	.align		4
.L_49:
        /*0080*/ 	.byte	0x04, 0x28
        /*0082*/ 	.short	(.L_51 - .L_50)


	//   ....[0]....
.L_50:
        /*0084*/ 	.word	0x000004b0


	//   ....[1]....
        /*0088*/ 	.word	0x000004d0


	//   ....[2]....
        /*008c*/ 	.word	0x000004f0


	//   ....[3]....
        /*0090*/ 	.word	0x00000520


	//   ....[4]....
        /*0094*/ 	.word	0x00000550


	//   ....[5]....
        /*0098*/ 	.word	0x00000570


	//----- nvinfo : EIATTR_VRC_CTA_INIT_COUNT
	.align		4
.L_51:
        /*009c*/ 	.byte	0x02, 0x4a
	.zero		1
	.zero		1


	//----- nvinfo : EIATTR_EXIT_INSTR_OFFSETS
	.align		4
        /*00a0*/ 	.byte	0x04, 0x1c
        /*00a2*/ 	.short	(.L_53 - .L_52)


	//   ....[0]....
.L_52:
        /*00a4*/ 	.word	0x00000590


	//----- nvinfo : EIATTR_MAX_THREADS
	.align		4
.L_53:
        /*00a8*/ 	.byte	0x04, 0x05
        /*00aa*/ 	.short	(.L_55 - .L_54)
.L_54:
        /*00ac*/ 	.word	0x00000080
        /*00b0*/ 	.word	0x00000001
        /*00b4*/ 	.word	0x00000001


	//----- nvinfo : EIATTR_CBANK_PARAM_SIZE
	.align		4
.L_55:
        /*00b8*/ 	.byte	0x03, 0x19
        /*00ba*/ 	.short	0x0028


	//----- nvinfo : EIATTR_PARAM_CBANK
	.align		4
        /*00bc*/ 	.byte	0x04, 0x0a
        /*00be*/ 	.short	(.L_57 - .L_56)
	.align		4
.L_56:
        /*00c0*/ 	.word	index@(.nv.constant0.tir_halfxint3_simt_bn4_k9216)
        /*00c4*/ 	.short	0x0380
        /*00c6*/ 	.short	0x0028


	//----- nvinfo : EIATTR_SW_WAR
	.align		4
.L_57:
        /*00c8*/ 	.byte	0x04, 0x36
        /*00ca*/ 	.short	(.L_59 - .L_58)
.L_58:
        /*00cc*/ 	.word	0x00000008
.L_59:


//--------------------- .nv.callgraph             --------------------------
	.section	.nv.callgraph,"",@"SHT_CUDA_CALLGRAPH"
	.align	4
	.sectionentsize	8
	.align		4
        /*0000*/ 	.word	0x00000000
	.align		4
        /*0004*/ 	.word	0xffffffff
	.align		4
        /*0008*/ 	.word	0x00000000
	.align		4
        /*000c*/ 	.word	0xfffffffe
	.align		4
        /*0010*/ 	.word	0x00000000
	.align		4
        /*0014*/ 	.word	0xfffffffd
	.align		4
        /*0018*/ 	.word	0x00000000
	.align		4
        /*001c*/ 	.word	0xfffffffc


//--------------------- .text.tir_halfxint3_simt_bn4_k36864 --------------------------
	.section	.text.tir_halfxint3_simt_bn4_k36864,"ax",@progbits
	.align	128
        .global         tir_halfxint3_simt_bn4_k36864
        .type           tir_halfxint3_simt_bn4_k36864,@function
        .size           tir_halfxint3_simt_bn4_k36864,(.L_x_4 - tir_halfxint3_simt_bn4_k36864)
        .other          tir_halfxint3_simt_bn4_k36864,@"STO_CUDA_ENTRY STV_DEFAULT"
tir_halfxint3_simt_bn4_k36864:
.text.tir_halfxint3_simt_bn4_k36864:
[----:B------:R-:W-:Y:S01]  /*0000*/  LDC R1, c[0x0][0x37c] ;  /* 0x0000df00ff017b82 */ /* 0x000fe20000000800 */
[----:B------:R-:W0:Y:S07]  /*0010*/  S2R R0, SR_TID.Y ;  /* 0x0000000000007919 */ /* 0x000e2e0000002200 */
[----:B------:R-:W1:Y:S01]  /*0020*/  LDC.64 R2, c[0x0][0x390] ;  /* 0x0000e400ff027b82 */ /* 0x000e620000000a00 */
[----:B------:R-:W2:Y:S01]  /*0030*/  LDCU.64 UR6, c[0x0][0x358] ;  /* 0x00006b00ff0677ac */ /* 0x000ea20008000a00 */
[----:B------:R-:W3:Y:S01]  /*0040*/  S2R R7, SR_CTAID.X ;  /* 0x0000000000077919 */ /* 0x000ee20000002500 */
[----:B------:R-:W4:Y:S01]  /*0050*/  LDCU.64 UR4, c[0x0][0x388] ;  /* 0x00007100ff0477ac */ /* 0x000f220008000a00 */
[----:B------:R-:W2:Y:S04]  /*0060*/  S2R R15, SR_TID.X ;  /* 0x00000000000f7919 */ /* 0x000ea80000002100 */
[----:B------:R-:W4:Y:S08]  /*0070*/  LDC.64 R10, c[0x0][0x398] ;  /* 0x0000e600ff0a7b82 */ /* 0x000f300000000a00 */
[----:B------:R-:W4:Y:S01]  /*0080*/  LDC.64 R12, c[0x0][0x380] ;  /* 0x0000e000ff0c7b82 */ /* 0x000f220000000a00 */
[----:B0-----:R-:W-:Y:S01]  /*0090*/  IMAD.WIDE.U32 R4, R0, 0x3600, RZ ;  /* 0x0000360000047825 */ /* 0x001fe200078e00ff */
[----:B---3--:R-:W-:-:S03]  /*00a0*/  LEA R8, R7, R0, 0x2 ;  /* 0x0000000007087211 */ /* 0x008fc600078e10ff */
[----:B------:R-:W-:-:S04]  /*00b0*/  IMAD.WIDE.U32 R4, R7, 0xd800, R4 ;  /* 0x0000d80007047825 */ /* 0x000fc800078e0004 */
[----:B--2---:R-:W-:-:S04]  /*00c0*/  IMAD.WIDE.U32 R6, R15, 0x3, RZ ;  /* 0x000000030f067825 */ /* 0x004fc800078e00ff */
[----:B-1----:R-:W-:Y:S01]  /*00d0*/  IMAD.WIDE.U32 R2, R8, 0x2, R2 ;  /* 0x0000000208027825 */ /* 0x002fe200078e0002 */
[----:B------:R-:W-:-:S03]  /*00e0*/  LOP3.LUT R4, R4, R6, RZ, 0xfc, !PT ;  /* 0x0000000604047212 */ /* 0x000fc600078efcff */
[----:B----4-:R-:W-:Y:S01]  /*00f0*/  IMAD.WIDE.U32 R10, R8, 0x2, R10 ;  /* 0x00000002080a7825 */ /* 0x010fe200078e000a */
[----:B------:R0:W5:Y:S03]  /*0100*/  LDG.E.U16.CONSTANT R9, desc[UR6][R2.64] ;  /* 0x0000000602097981 */ /* 0x000166000c1e9500 */
[----:B------:R-:W-:Y:S02]  /*0110*/  IMAD.WIDE.U32 R12, R15, 0x10, R12 ;  /* 0x000000100f0c7825 */ /* 0x000fe400078e000c */
[----:B------:R1:W5:Y:S01]  /*0120*/  LDG.E.U16.CONSTANT R10, desc[UR6][R10.64] ;  /* 0x000000060a0a7981 */ /* 0x000362000c1e9500 */
[----:B0-----:R-:W-:Y:S01]  /*0130*/  IADD3.X R2, P0, P1, R4, UR4, RZ, PT, PT ;  /* 0x0000000404027c10 */ /* 0x001fe2000b90e4ff */
[----:B------:R-:W-:Y:S01]  /*0140*/  UMOV UR4, URZ ;  /* 0x000000ff00047c82 */ /* 0x000fe20008000000 */
[----:B------:R-:W-:Y:S02]  /*0150*/  LOP3.LUT R3, R5, R7, RZ, 0xfc, !PT ;  /* 0x0000000705037212 */ /* 0x000fe400078efcff */
[----:B-1----:R-:W-:-:S02]  /*0160*/  PRMT R11, RZ, 0x7610, R11 ;  /* 0x00007610ff0b7816 */ /* 0x002fc4000000000b */
[----:B------:R-:W-:-:S07]  /*0170*/  IADD3.X R3, PT, PT, R3, UR5, RZ, P0, P1 ;  /* 0x0000000503037c10 */ /* 0x000fce00087e24ff */
.L_x_0:
[----:B------:R-:W2:Y:S04]  /*0180*/  LDG.E.U8.CONSTANT R18, desc[UR6][R2.64+-0x2] ;  /* 0xfffffe0602127981 */ /* 0x000ea8000c1e9100 */
[----:B------:R-:W3:Y:S04]  /*0190*/  LDG.E.U8.CONSTANT R16, desc[UR6][R2.64+-0x1] ;  /* 0xffffff0602107981 */ /* 0x000ee8000c1e9100 */
[----:B------:R0:W4:Y:S04]  /*01a0*/  LDG.E.U8.CONSTANT R15, desc[UR6][R2.64] ;  /* 0x00000006020f7981 */ /* 0x000128000c1e9100 */
[----:B------:R1:W4:Y:S01]  /*01b0*/  LDG.E.128.CONSTANT R4, desc[UR6][R12.64] ;  /* 0x000000060c047981 */ /* 0x000322000c1e9d00 */
[----:B------:R-:W-:-:S04]  /*01c0*/  UIADD3 UR4, UPT, UPT, UR4, 0x1, URZ ;  /* 0x0000000104047890 */ /* 0x000fc8000fffe0ff */
[----:B------:R-:W-:Y:S01]  /*01d0*/  UISETP.NE.AND UP0, UPT, UR4, 0x90, UPT ;  /* 0x000000900400788c */ /* 0x000fe2000bf05270 */
[----:B0-----:R-:W-:Y:S02]  /*01e0*/  IADD3 R2, P1, PT, R2, 0x60, RZ ;  /* 0x0000006002027810 */ /* 0x001fe40007f3e0ff */
[----:B-1----:R-:W-:Y:S02]  /*01f0*/  IADD3 R12, P0, PT, R12, 0x200, RZ ;  /* 0x000002000c0c7810 */ /* 0x002fe40007f1e0ff */
[----:B------:R-:W-:Y:S02]  /*0200*/  IADD3.X R3, PT, PT, RZ, R3, RZ, P1, !PT ;  /* 0x00000003ff037210 */ /* 0x000fe40000ffe4ff */
[----:B------:R-:W-:Y:S02]  /*0210*/  IADD3.X R13, PT, PT, RZ, R13, RZ, P0, !PT ;  /* 0x0000000dff0d7210 */ /* 0x000fe400007fe4ff */
[----:B--2---:R-:W-:Y:S02]  /*0220*/  SHF.R.U32.HI R19, RZ, 0x3, R18 ;  /* 0x00000003ff137819 */ /* 0x004fe40000011612 */
[----:B------:R-:W-:-:S02]  /*0230*/  LOP3.LUT R17, R18, 0x7, RZ, 0xc0, !PT ;  /* 0x0000000712117812 */ /* 0x000fc400078ec0ff */
[----:B------:R-:W-:Y:S02]  /*0240*/  SHF.R.U32.HI R20, RZ, 0x6, R18 ;  /* 0x00000006ff147819 */ /* 0x000fe40000011612 */
[----:B------:R-:W-:Y:S02]  /*0250*/  LOP3.LUT R18, R19, 0x7, RZ, 0xc0, !PT ;  /* 0x0000000713127812 */ /* 0x000fe400078ec0ff */
[----:B---3--:R-:W-:Y:S01]  /*0260*/  SHF.L.U32 R19, R16, 0x2, RZ ;  /* 0x0000000210137819 */ /* 0x008fe200000006ff */
[----:B------:R-:W0:Y:S03]  /*0270*/  I2F.F16 R17, R17 ;  /* 0x0000001100117306 */ /* 0x000e260000200c00 */
[----:B------:R-:W-:Y:S02]  /*0280*/  LOP3.LUT R20, R20, 0x4, R19, 0xf8, !PT ;  /* 0x0000000414147812 */ /* 0x000fe400078ef813 */
[----:B------:R-:W-:-:S02]  /*0290*/  SHF.R.U32.HI R19, RZ, 0x1, R16 ;  /* 0x00000001ff137819 */ /* 0x000fc40000011610 */
[--C-:B------:R-:W-:Y:S01]  /*02a0*/  SHF.R.U32.HI R21, RZ, 0x4, R16.reuse ;  /* 0x00000004ff157819 */ /* 0x100fe20000011610 */
[----:B------:R-:W1:Y:S01]  /*02b0*/  I2F.F16 R18, R18 ;  /* 0x0000001200127306 */ /* 0x000e620000200c00 */
[----:B------:R-:W-:Y:S02]  /*02c0*/  LOP3.LUT R19, R19, 0x7, RZ, 0xc0, !PT ;  /* 0x0000000713137812 */ /* 0x000fe400078ec0ff */
[----:B------:R-:W-:Y:S02]  /*02d0*/  SHF.R.U32.HI R22, RZ, 0x7, R16 ;  /* 0x00000007ff167819 */ /* 0x000fe40000011610 */
[----:B------:R-:W-:Y:S02]  /*02e0*/  LOP3.LUT R16, R21, 0x7, RZ, 0xc0, !PT ;  /* 0x0000000715107812 */ /* 0x000fe400078ec0ff */
[----:B----4-:R-:W-:Y:S01]  /*02f0*/  SHF.L.U32 R21, R15, 0x1, RZ ;  /* 0x000000010f157819 */ /* 0x010fe200000006ff */
[----:B------:R-:W2:Y:S01]  /*0300*/  I2F.F16 R20, R20 ;  /* 0x0000001400147306 */ /* 0x000ea20000200c00 */
[----:B0----5:R-:W-:-:S02]  /*0310*/  HFMA2 R17, R17.H0_H0, R9.H0_H0, -R10.H0_H0 ;  /* 0x2000000911117231 */ /* 0x021fc4000014080a */
[----:B------:R-:W-:Y:S02]  /*0320*/  LOP3.LUT R21, R22, 0x6, R21, 0xf8, !PT ;  /* 0x0000000616157812 */ /* 0x000fe400078ef815 */
[----:B------:R-:W-:-:S03]  /*0330*/  SHF.R.U32.HI R22, RZ, 0x2, R15 ;  /* 0x00000002ff167819 */ /* 0x000fc6000001160f */
[----:B------:R-:W0:Y:S01]  /*0340*/  I2F.F16 R19, R19 ;  /* 0x0000001300137306 */ /* 0x000e220000200c00 */
[----:B------:R-:W-:Y:S01]  /*0350*/  LOP3.LUT R22, R22, 0x7, RZ, 0xc0, !PT ;  /* 0x0000000716167812 */ /* 0x000fe200078ec0ff */
[----:B-1----:R-:W-:Y:S01]  /*0360*/  HFMA2 R18, R18.H0_H0, R9.H0_H0, -R10.H0_H0 ;  /* 0x2000000912127231 */ /* 0x002fe2000014080a */
[----:B------:R-:W-:Y:S01]  /*0370*/  SHF.R.U32.HI R14, RZ, 0x5, R15 ;  /* 0x00000005ff0e7819 */ /* 0x000fe2000001160f */
[----:B------:R-:W-:-:S04]  /*0380*/  HFMA2 R17, R4.H0_H0, R17.H0_H0, R11.H0_H0 ;  /* 0x2000001104117231 */ /* 0x000fc8000004080b */
[----:B------:R-:W1:Y:S01]  /*0390*/  I2F.F16 R16, R16 ;  /* 0x0000001000107306 */ /* 0x000e620000200c00 */
[----:B--2---:R-:W-:Y:S02]  /*03a0*/  HFMA2 R20, R20.H0_H0, R9.H0_H0, -R10.H0_H0 ;  /* 0x2000000914147231 */ /* 0x004fe4000014080a */
[----:B------:R-:W-:-:S05]  /*03b0*/  HFMA2 R17, R4.H1_H1, R18.H0_H0, R17.H0_H0 ;  /* 0x2000001204117231 */ /* 0x000fca0000040c11 */
[----:B------:R-:W2:Y:S01]  /*03c0*/  I2F.F16 R15, R21 ;  /* 0x00000015000f7306 */ /* 0x000ea20000200c00 */
[----:B0-----:R-:W-:Y:S02]  /*03d0*/  HFMA2 R19, R19.H0_H0, R9.H0_H0, -R10.H0_H0 ;  /* 0x2000000913137231 */ /* 0x001fe4000014080a */
[----:B------:R-:W-:-:S05]  /*03e0*/  HFMA2 R17, R5.H0_H0, R20.H0_H0, R17.H0_H0 ;  /* 0x2000001405117231 */ /* 0x000fca0000040811 */
[----:B------:R-:W0:Y:S01]  /*03f0*/  I2F.F16 R22, R22 ;  /* 0x0000001600167306 */ /* 0x000e220000200c00 */
[----:B-1----:R-:W-:Y:S02]  /*0400*/  HFMA2 R16, R16.H0_H0, R9.H0_H0, -R10.H0_H0 ;  /* 0x2000000910107231 */ /* 0x002fe4000014080a */
[----:B------:R-:W-:-:S05]  /*0410*/  HFMA2 R17, R5.H1_H1, R19.H0_H0, R17.H0_H0 ;  /* 0x2000001305117231 */ /* 0x000fca0000040c11 */
[----:B------:R-:W1:Y:S01]  /*0420*/  I2F.F16 R14, R14 ;  /* 0x0000000e000e7306 */ /* 0x000e620000200c00 */
[----:B------:R-:W-:Y:S02]  /*0430*/  HFMA2 R16, R6.H0_H0, R16.H0_H0, R17.H0_H0 ;  /* 0x2000001006107231 */ /* 0x000fe40000040811 */
[-CC-:B--2---:R-:W-:Y:S02]  /*0440*/  HFMA2 R15, R15.H0_H0, R9.reuse.H0_H0, -R10.reuse.H0_H0 ;  /* 0x200000090f0f7231 */ /* 0x184fe4000014080a */
[----:B0-----:R-:W-:Y:S02]  /*0450*/  HFMA2 R4, R22.H0_H0, R9.H0_H0, -R10.H0_H0 ;  /* 0x2000000916047231 */ /* 0x001fe4000014080a */
[----:B------:R-:W-:-:S04]  /*0460*/  HFMA2 R15, R6.H1_H1, R15.H0_H0, R16.H0_H0 ;  /* 0x2000000f060f7231 */ /* 0x000fc80000040c10 */
[----:B------:R-:W-:Y:S02]  /*0470*/  HFMA2 R4, R7.H0_H0, R4.H0_H0, R15.H0_H0 ;  /* 0x2000000407047231 */ /* 0x000fe4000004080f */
[----:B-1----:R-:W-:-:S04]  /*0480*/  HFMA2 R14, R14.H0_H0, R9.H0_H0, -R10.H0_H0 ;  /* 0x200000090e0e7231 */ /* 0x002fc8000014080a */
[----:B------:R-:W-:Y:S01]  /*0490*/  HFMA2 R11, R7.H1_H1, R14.H0_H0, R4.H0_H0 ;  /* 0x2000000e070b7231 */ /* 0x000fe20000040c04 */
[----:B------:R-:W-:Y:S06]  /*04a0*/  BRA.U UP0, `(.L_x_0) ;  /* 0xfffffffd00347547 */ /* 0x000fec000b83ffff */
[----:B------:R-:W-:Y:S02]  /*04b0*/  PRMT R11, R11, 0x5410, R11 ;  /* 0x000054100b0b7816 */ /* 0x000fe4000000000b */
[----:B------:R-:W-:-:S03]  /*04c0*/  SHF.L.U32 R0, R0, 0x5, RZ ;  /* 0x0000000500007819 */ /* 0x000fc600000006ff */
[----:B------:R-:W0:Y:S02]  /*04d0*/  SHFL.DOWN PT, R2, R11, 0x10, 0x1f ;  /* 0x0a001f000b027f89 */ /* 0x000e2400000e0000 */
[----:B0-----:R-:W-:-:S05]  /*04e0*/  HADD2 R2, R11.H0_H0, R2.H0_H0 ;  /* 0x200000020b027230 */ /* 0x001fca0000000800 */
[----:B------:R-:W0:Y:S02]  /*04f0*/  SHFL.DOWN PT, R3, R2, 0x8, 0x1f ;  /* 0x09001f0002037f89 */ /* 0x000e2400000e0000 */
[----:B0-----:R-:W-:-:S05]  /*0500*/  HADD2 R3, R2.H0_H0, R3.H0_H0 ;  /* 0x2000000302037230 */ /* 0x001fca0000000800 */
[----:B------:R-:W0:Y:S02]  /*0510*/  SHFL.DOWN PT, R4, R3, 0x4, 0x1f ;  /* 0x08801f0003047f89 */ /* 0x000e2400000e0000 */
[----:B0-----:R-:W-:Y:S02]  /*0520*/  HADD2 R4, R3.H0_H0, R4.H0_H0 ;  /* 0x2000000403047230 */ /* 0x001fe40000000800 */
[----:B------:R-:W0:Y:S03]  /*0530*/  LDC.64 R2, c[0x0][0x3a0] ;  /* 0x0000e800ff027b82 */ /* 0x000e260000000a00 */
[----:B------:R-:W1:Y:S01]  /*0540*/  SHFL.DOWN PT, R5, R4, 0x2, 0x1f ;  /* 0x08401f0004057f89 */ /* 0x000e6200000e0000 */
[----:B0-----:R-:W-:-:S04]  /*0550*/  IMAD.WIDE.U32 R8, R8, 0x2, R2 ;  /* 0x0000000208087825 */ /* 0x001fc800078e0002 */
[----:B-1----:R-:W-:-:S05]  /*0560*/  HADD2 R5, R4.H0_H0, R5.H0_H0 ;  /* 0x2000000504057230 */ /* 0x002fca0000000800 */
[----:B------:R-:W0:Y:S02]  /*0570*/  SHFL.DOWN PT, R6, R5, 0x1, 0x1f ;  /* 0x08201f0005067f89 */ /* 0x000e2400000e0000 */
[----:B0-----:R-:W-:-:S06]  /*0580*/  HADD2 R7, R5.H0_H0, R6.H0_H0 ;  /* 0x2000000605077230 */ /* 0x001fcc0000000800 */
[----:B------:R-:W0:Y:S04]  /*0590*/  SHFL.IDX PT, R7, R7, R0, 0x1f ;  /* 0x00001f0007077589 */ /* 0x000e2800000e0000 */
[----:B0-----:R-:W-:Y:S01]  /*05a0*/  STG.E.U16 desc[UR6][R8.64], R7 ;  /* 0x0000000708007986 */ /* 0x001fe2000c101506 */
[----:B------:R-:W-:Y:S05]  /*05b0*/  EXIT ;  /* 0x000000000000794d */ /* 0x000fea0003800000 */
.L_x_1:
[----:B------:R-:W-:-:S00]  /*05c0*/  BRA `(.L_x_1) ;  /* 0xfffffffc00fc7947 */ /* 0x000fc0000383ffff */
[----:B------:R-:W-:-:S00]  /*05d0*/  NOP ;  /* 0x0000000000007918 */ /* 0x000fc00000000000 */
        /* <DEDUP_REMOVED lines=10> */
.L_x_4:


//--------------------- .text.tir_halfxint3_simt_bn4_k9216 --------------------------
	.section	.text.tir_halfxint3_simt_bn4_k9216,"ax",@progbits
	.align	128
        .global         tir_halfxint3_simt_bn4_k9216
        .type           tir_halfxint3_simt_bn4_k9216,@function
        .size           tir_halfxint3_simt_bn4_k9216,(.L_x_5 - tir_halfxint3_simt_bn4_k9216)
        .other          tir_halfxint3_simt_bn4_k9216,@"STO_CUDA_ENTRY STV_DEFAULT"
tir_halfxint3_simt_bn4_k9216:
.text.tir_halfxint3_simt_bn4_k9216:
        /* <DEDUP_REMOVED lines=12> */
[----:B-1----:R-:W-:-:S04]  /*00c0*/  IMAD.WIDE.U32 R2, R8, 0x2, R2 ;  /* 0x0000000208027825 */ /* 0x002fc800078e0002 */
[----:B--2---:R-:W-:Y:S01]  /*00d0*/  IMAD.WIDE.U32 R4, R7, 0x3, R4 ;  /* 0x0000000307047825 */ /* 0x004fe200078e0004 */
[----:B------:R0:W5:Y:S03]  /*00e0*/  LDG.E.U16.CONSTANT R9, desc[UR6][R2.64] ;  /* 0x0000000602097981 */ /* 0x000166000c1e9500 */
[----:B----4-:R-:W-:-:S04]  /*00f0*/  IMAD.WIDE.U32 R10, R8, 0x2, R10 ;  /* 0x00000002080a7825 */ /* 0x010fc800078e000a */
[----:B------:R-:W-:Y:S02]  /*0100*/  IMAD.WIDE.U32 R12, R7, 0x10, R12 ;  /* 0x00000010070c7825 */ /* 0x000fe400078e000c */
[----:B------:R1:W5:Y:S01]  /*0110*/  LDG.E.U16.CONSTANT R10, desc[UR6][R10.64] ;  /* 0x000000060a0a7981 */ /* 0x000362000c1e9500 */
[----:B0-----:R-:W-:Y:S01]  /*0120*/  IADD3.X R2, P0, P1, R4, UR4, RZ, PT, PT ;  /* 0x0000000404027c10 */ /* 0x001fe2000b90e4ff */
[----:B------:R-:W-:-:S03]  /*0130*/  UMOV UR4, URZ ;  /* 0x000000ff00047c82 */ /* 0x000fc60008000000 */
[----:B------:R-:W-:Y:S02]  /*0140*/  IADD3.X R3, PT, PT, R5, UR5, RZ, P0, P1 ;  /* 0x0000000505037c10 */ /* 0x000fe400087e24ff */
[----:B-1----:R-:W-:-:S07]  /*0150*/  PRMT R11, RZ, 0x7610, R11 ;  /* 0x00007610ff0b7816 */ /* 0x002fce000000000b */
.L_x_2:
        /* <DEDUP_REMOVED lines=68> */
.L_x_3:
        /* <DEDUP_REMOVED lines=14> */
.L_x_5:


//--------------------- .nv.shared.reserved.0     --------------------------
	.section	.nv.shared.reserved.0,"aw",@nobits
	.weak		__nv_reservedSMEM_offset_0_alias
	.size		__nv_reservedSMEM_offset_0_alias, 0, 64
	.other		__nv_reservedSMEM_offset_0_alias,@"STO_CUDA_RESERVED_SHARED STV_DEFAULT"
__nv_reservedSMEM_offset_0_alias:
	.zero		0
	.zero		64


//--------------------- .nv.constant0.tir_halfxint3_simt_bn4_k36864 --------------------------
	.section	.nv.constant0.tir_halfxint3_simt_bn4_k36864,"a",@progbits
	.sectionflags	@""
	.align	4
.nv.constant0.tir_halfxint3_simt_bn4_k36864:
	.zero		936


//--------------------- .nv.constant0.tir_halfxint3_simt_bn4_k9216 --------------------------
	.section	.nv.constant0.tir_halfxint3_simt_bn4_k9216,"a",@progbits
	.sectionflags	@""
	.align	4
.nv.constant0.tir_halfxint3_simt_bn4_k9216:
	.zero		936


//--------------------- SYMBOLS --------------------------

	.type		.nv.reservedSmem.offset0,@object
	.size		.nv.reservedSmem.offset0,0x4
